//
// Generated by NVIDIA NVVM Compiler
//
// Compiler Build ID: CL-36424714
// Cuda compilation tools, release 13.0, V13.0.88
// Based on NVVM 20.0.0
//

.version 9.0
.target sm_100
.address_size 64

	// .globl	_Z9reduceSumPfS_i
// _ZZ9reduceSumPfS_iE10sharedData has been demoted

.visible .entry _Z9reduceSumPfS_i(
	.param .u64 .ptr .align 1 _Z9reduceSumPfS_i_param_0,
	.param .u64 .ptr .align 1 _Z9reduceSumPfS_i_param_1,
	.param .u32 _Z9reduceSumPfS_i_param_2
)
{
	.reg .pred 	%p<7>;
	.reg .b32 	%r<9>;
	.reg .b32 	%f<25>;
	.reg .b64 	%rd<9>;
	// demoted variable
	.shared .align 4 .b8 _ZZ9reduceSumPfS_iE10sharedData[1024];
	ld.param.u64 	%rd1, [_Z9reduceSumPfS_i_param_0];
	ld.param.u64 	%rd2, [_Z9reduceSumPfS_i_param_1];
	ld.param.u32 	%r5, [_Z9reduceSumPfS_i_param_2];
	mov.u32 	%r1, %ctaid.x;
	mov.u32 	%r6, %ntid.x;
	mov.u32 	%r2, %tid.x;
	mad.lo.s32 	%r3, %r1, %r6, %r2;
	setp.ge.u32 	%p1, %r3, %r5;
	mov.f32 	%f24, 0f00000000;
	@%p1 bra 	$L__BB0_2;
	cvta.to.global.u64 	%rd3, %rd1;
	mul.wide.u32 	%rd4, %r3, 4;
	add.s64 	%rd5, %rd3, %rd4;
	ld.global.f32 	%f24, [%rd5];
$L__BB0_2:
	shl.b32 	%r7, %r2, 2;
	mov.u32 	%r8, _ZZ9reduceSumPfS_iE10sharedData;
	add.s32 	%r4, %r8, %r7;
	st.shared.f32 	[%r4], %f24;
	bar.sync 	0;
	setp.gt.u32 	%p2, %r2, 127;
	@%p2 bra 	$L__BB0_4;
	ld.shared.f32 	%f5, [%r4+512];
	ld.shared.f32 	%f6, [%r4];
	add.f32 	%f7, %f5, %f6;
	st.shared.f32 	[%r4], %f7;
$L__BB0_4:
	bar.sync 	0;
	setp.gt.u32 	%p3, %r2, 63;
	@%p3 bra 	$L__BB0_6;
	ld.shared.f32 	%f8, [%r4+256];
	ld.shared.f32 	%f9, [%r4];
	add.f32 	%f10, %f8, %f9;
	st.shared.f32 	[%r4], %f10;
$L__BB0_6:
	bar.sync 	0;
	setp.gt.u32 	%p4, %r2, 31;
	@%p4 bra 	$L__BB0_10;
	ld.shared.f32 	%f11, [%r4+128];
	ld.shared.f32 	%f12, [%r4];
	add.f32 	%f3, %f11, %f12;
	st.shared.f32 	[%r4], %f3;
	setp.gt.u32 	%p5, %r2, 15;
	@%p5 bra 	$L__BB0_10;
	ld.shared.f32 	%f13, [%r4+64];
	add.f32 	%f14, %f13, %f3;
	ld.shared.f32 	%f15, [%r4+32];
	add.f32 	%f16, %f14, %f15;
	ld.shared.f32 	%f17, [%r4+16];
	add.f32 	%f18, %f16, %f17;
	ld.shared.f32 	%f19, [%r4+8];
	add.f32 	%f20, %f18, %f19;
	ld.shared.f32 	%f21, [%r4+4];
	add.f32 	%f22, %f20, %f21;
	st.shared.f32 	[%r4], %f22;
	setp.ne.s32 	%p6, %r2, 0;
	@%p6 bra 	$L__BB0_10;
	ld.shared.f32 	%f23, [_ZZ9reduceSumPfS_iE10sharedData];
	cvta.to.global.u64 	%rd6, %rd2;
	mul.wide.u32 	%rd7, %r1, 4;
	add.s64 	%rd8, %rd6, %rd7;
	st.global.f32 	[%rd8], %f23;
$L__BB0_10:
	ret;

}


// ===== COMPILED SASS (sm_100) =====

	.target	sm_100

	.elftype	@"ET_EXEC"


//--------------------- .note.nv.tkinfo           --------------------------
	.section	.note.nv.tkinfo,"",@"SHT_NOTE"
	.sectionflags	@"SHF_NOTE_NV_TKINFO"
	.tkinfo
        /*0018*/ 	.word	0x00000002
        /*0030*/ 	.string	""
        /*0030*/ 	.string	"ptxas"
        /*0030*/ 	.string	"Cuda compilation tools, release 13.0, V13.0.88"
        /*0030*/ 	.string	"Build cuda_13.0.r13.0/compiler.36424714_0"
        /*0030*/ 	.string	"-arch sm_100 -m 64 "



//--------------------- .note.nv.cuinfo           --------------------------
	.section	.note.nv.cuinfo,"",@"SHT_NOTE"
	.sectionflags	@"SHF_NOTE_NV_CUINFO"
        /*0018*/ 	.short	0x0002
        /*001a*/ 	.short	0x0064
        /*001c*/ 	.short	0x0082
	.zero		2


//--------------------- .nv.info                  --------------------------
	.section	.nv.info,"",@"SHT_CUDA_INFO"
	.align	4


	//----- nvinfo : EIATTR_REGCOUNT
	.align		4
        /*0000*/ 	.byte	0x04, 0x2f
        /*0002*/ 	.short	(.L_1 - .L_0)
	.align		4
.L_0:
        /*0004*/ 	.word	index@(_Z9reduceSumPfS_i)
        /*0008*/ 	.word	0x0000000d


	//----- nvinfo : EIATTR_FRAME_SIZE
	.align		4
.L_1:
        /*000c*/ 	.byte	0x04, 0x11
        /*000e*/ 	.short	(.L_3 - .L_2)
	.align		4
.L_2:
        /*0010*/ 	.word	index@(_Z9reduceSumPfS_i)
        /*0014*/ 	.word	0x00000000


	//----- nvinfo : EIATTR_MIN_STACK_SIZE
	.align		4
.L_3:
        /*0018*/ 	.byte	0x04, 0x12
        /*001a*/ 	.short	(.L_5 - .L_4)
	.align		4
.L_4:
        /*001c*/ 	.word	index@(_Z9reduceSumPfS_i)
        /*0020*/ 	.word	0x00000000
.L_5:


//--------------------- .nv.compat                --------------------------
	.section	.nv.compat,"",@"SHT_CUDA_COMPAT_INFO"
	.align	4
        /*0000*/ 	.byte	0x02, 0x09, 0x00, 0x00, 0x02, 0x02, 0x01, 0x00, 0x02, 0x05, 0x05, 0x00, 0x03, 0x07, 0x01, 0x01
        /*0010*/ 	.byte	0x02, 0x03, 0x00, 0x00, 0x02, 0x06, 0x01, 0x00, 0x04, 0x0b, 0x08, 0x00, 0x09, 0x00, 0x00, 0x00
        /*0020*/ 	.byte	0x00, 0x00, 0x00, 0x00


//--------------------- .nv.info._Z9reduceSumPfS_i --------------------------
	.section	.nv.info._Z9reduceSumPfS_i,"",@"SHT_CUDA_INFO"
	.sectionflags	@""
	.align	4


	//----- nvinfo : EIATTR_CUDA_API_VERSION
	.align		4
        /*0000*/ 	.byte	0x04, 0x37
        /*0002*/ 	.short	(.L_7 - .L_6)
.L_6:
        /*0004*/ 	.word	0x00000082


	//----- nvinfo : EIATTR_KPARAM_INFO
	.align		4
.L_7:
        /*0008*/ 	.byte	0x04, 0x17
        /*000a*/ 	.short	(.L_9 - .L_8)
.L_8:
        /*000c*/ 	.word	0x00000000
        /*0010*/ 	.short	0x0002
        /*0012*/ 	.short	0x0010
        /*0014*/ 	.byte	0x00, 0xf0, 0x11, 0x00


	//----- nvinfo : EIATTR_KPARAM_INFO
	.align		4
.L_9:
        /*0018*/ 	.byte	0x04, 0x17
        /*001a*/ 	.short	(.L_11 - .L_10)
.L_10:
        /*001c*/ 	.word	0x00000000
        /*0020*/ 	.short	0x0001
        /*0022*/ 	.short	0x0008
        /*0024*/ 	.byte	0x00, 0xf5, 0x21, 0x00


	//----- nvinfo : EIATTR_KPARAM_INFO
	.align		4
.L_11:
        /*0028*/ 	.byte	0x04, 0x17
        /*002a*/ 	.short	(.L_13 - .L_12)
.L_12:
        /*002c*/ 	.word	0x00000000
        /*0030*/ 	.short	0x0000
        /*0032*/ 	.short	0x0000
        /*0034*/ 	.byte	0x00, 0xf5, 0x21, 0x00


	//----- nvinfo : EIATTR_SPARSE_MMA_MASK
	.align		4
.L_13:
        /*0038*/ 	.byte	0x03, 0x50
        /*003a*/ 	.short	0x0000


	//----- nvinfo : EIATTR_MAXREG_COUNT
	.align		4
        /*003c*/ 	.byte	0x03, 0x1b
        /*003e*/ 	.short	0x00ff


	//----- nvinfo : EIATTR_NUM_BARRIERS
	.align		4
        /*0040*/ 	.byte	0x02, 0x4c
        /*0042*/ 	.byte	0x01
	.zero		1


	//----- nvinfo : EIATTR_MERCURY_ISA_VERSION
	.align		4
        /*0044*/ 	.byte	0x03, 0x5f
        /*0046*/ 	.short	0x0101


	//----- nvinfo : EIATTR_VRC_CTA_INIT_COUNT
	.align		4
        /*0048*/ 	.byte	0x02, 0x4a
	.zero		1
	.zero		1


	//----- nvinfo : EIATTR_EXIT_INSTR_OFFSETS
	.align		4
        /*004c*/ 	.byte	0x04, 0x1c
        /*004e*/ 	.short	(.L_15 - .L_14)


	//   ....[0]....
.L_14:
        /*0050*/ 	.word	0x000001f0


	//   ....[1]....
        /*0054*/ 	.word	0x00000250


	//   ....[2]....
        /*0058*/ 	.word	0x00000320


	//   ....[3]....
        /*005c*/ 	.word	0x00000370


	//----- nvinfo : EIATTR_CBANK_PARAM_SIZE
	.align		4
.L_15:
        /*0060*/ 	.byte	0x03, 0x19
        /*0062*/ 	.short	0x0014


	//----- nvinfo : EIATTR_PARAM_CBANK
	.align		4
        /*0064*/ 	.byte	0x04, 0x0a
        /*0066*/ 	.short	(.L_17 - .L_16)
	.align		4
.L_16:
        /*0068*/ 	.word	index@(.nv.constant0._Z9reduceSumPfS_i)
        /*006c*/ 	.short	0x0380
        /*006e*/ 	.short	0x0014


	//----- nvinfo : EIATTR_SW_WAR
	.align		4
.L_17:
        /*0070*/ 	.byte	0x04, 0x36
        /*0072*/ 	.short	(.L_19 - .L_18)
.L_18:
        /*0074*/ 	.word	0x00000008
.L_19:


//--------------------- .nv.callgraph             --------------------------
	.section	.nv.callgraph,"",@"SHT_CUDA_CALLGRAPH"
	.align	4
	.sectionentsize	8
	.align		4
        /*0000*/ 	.word	0x00000000
	.align		4
        /*0004*/ 	.word	0xffffffff
	.align		4
        /*0008*/ 	.word	0x00000000
	.align		4
        /*000c*/ 	.word	0xfffffffe
	.align		4
        /*0010*/ 	.word	0x00000000
	.align		4
        /*0014*/ 	.word	0xfffffffd
	.align		4
        /*0018*/ 	.word	0x00000000
	.align		4
        /*001c*/ 	.word	0xfffffffc


//--------------------- .text._Z9reduceSumPfS_i   --------------------------
	.section	.text._Z9reduceSumPfS_i,"ax",@progbits
	.align	128
        .global         _Z9reduceSumPfS_i
        .type           _Z9reduceSumPfS_i,@function
        .size           _Z9reduceSumPfS_i,(.L_x_1 - _Z9reduceSumPfS_i)
        .other          _Z9reduceSumPfS_i,@"STO_CUDA_ENTRY STV_DEFAULT"
_Z9reduceSumPfS_i:
.text._Z9reduceSumPfS_i:
[----:B------:R-:W-:Y:S01]  /*0000*/  LDC R1, c[0x0][0x37c] ;  /* 0x0000df00ff017b82 */ /* 0x000fe20000000800 */
[----:B------:R-:W0:Y:S01]  /*0010*/  S2R R9, SR_TID.X ;  /* 0x0000000000097919 */ /* 0x000e220000002100 */
[----:B------:R-:W0:Y:S01]  /*0020*/  LDCU UR4, c[0x0][0x360] ;  /* 0x00006c00ff0477ac */ /* 0x000e220008000800 */
[----:B------:R-:W-:Y:S01]  /*0030*/  HFMA2 R4, -RZ, RZ, 0, 0 ;  /* 0x00000000ff047431 */ /* 0x000fe200000001ff */
[----:B------:R-:W0:Y:S01]  /*0040*/  S2R R0, SR_CTAID.X ;  /* 0x0000000000007919 */ /* 0x000e220000002500 */
[----:B------:R-:W1:Y:S01]  /*0050*/  LDCU UR5, c[0x0][0x390] ;  /* 0x00007200ff0577ac */ /* 0x000e620008000800 */
[----:B------:R-:W2:Y:S01]  /*0060*/  LDCU.64 UR6, c[0x0][0x358] ;  /* 0x00006b00ff0677ac */ /* 0x000ea20008000a00 */
[----:B0-----:R-:W-:-:S05]  /*0070*/  IMAD R5, R0, UR4, R9 ;  /* 0x0000000400057c24 */ /* 0x001fca000f8e0209 */
[----:B-1----:R-:W-:-:S13]  /*0080*/  ISETP.GE.U32.AND P0, PT, R5, UR5, PT ;  /* 0x0000000505007c0c */ /* 0x002fda000bf06070 */
[----:B------:R-:W0:Y:S02]  /*0090*/  @!P0 LDC.64 R2, c[0x0][0x380] ;  /* 0x0000e000ff028b82 */ /* 0x000e240000000a00 */
[----:B0-----:R-:W-:-:S05]  /*00a0*/  @!P0 IMAD.WIDE.U32 R2, R5, 0x4, R2 ;  /* 0x0000000405028825 */ /* 0x001fca00078e0002 */
[----:B--2---:R-:W2:Y:S01]  /*00b0*/  @!P0 LDG.E R4, desc[UR6][R2.64] ;  /* 0x0000000602048981 */ /* 0x004ea2000c1e1900 */
[----:B------:R-:W0:Y:S01]  /*00c0*/  S2UR UR5, SR_CgaCtaId ;  /* 0x00000000000579c3 */ /* 0x000e220000008800 */
[----:B------:R-:W-:Y:S01]  /*00d0*/  UMOV UR4, 0x400 ;  /* 0x0000040000047882 */ /* 0x000fe20000000000 */
[C---:B------:R-:W-:Y:S02]  /*00e0*/  ISETP.GT.U32.AND P1, PT, R9.reuse, 0x7f, PT ;  /* 0x0000007f0900780c */ /* 0x040fe40003f24070 */
[----:B------:R-:W-:Y:S01]  /*00f0*/  ISETP.GT.U32.AND P0, PT, R9, 0x3f, PT ;  /* 0x0000003f0900780c */ /* 0x000fe20003f04070 */
[----:B0-----:R-:W-:-:S06]  /*0100*/  ULEA UR4, UR5, UR4, 0x18 ;  /* 0x0000000405047291 */ /* 0x001fcc000f8ec0ff */
[----:B------:R-:W-:-:S05]  /*0110*/  LEA R5, R9, UR4, 0x2 ;  /* 0x0000000409057c11 */ /* 0x000fca000f8e10ff */
[----:B--2---:R-:W-:Y:S01]  /*0120*/  STS [R5], R4 ;  /* 0x0000000405007388 */ /* 0x004fe20000000800 */
[----:B------:R-:W-:Y:S06]  /*0130*/  BAR.SYNC.DEFER_BLOCKING 0x0 ;  /* 0x0000000000007b1d */ /* 0x000fec0000010000 */
[----:B------:R-:W-:Y:S04]  /*0140*/  @!P1 LDS R6, [R5+0x200] ;  /* 0x0002000005069984 */ /* 0x000fe80000000800 */
[----:B------:R-:W0:Y:S02]  /*0150*/  @!P1 LDS R7, [R5] ;  /* 0x0000000005079984 */ /* 0x000e240000000800 */
[----:B0-----:R-:W-:-:S05]  /*0160*/  @!P1 FADD R6, R6, R7 ;  /* 0x0000000706069221 */ /* 0x001fca0000000000 */
[----:B------:R-:W-:Y:S01]  /*0170*/  @!P1 STS [R5], R6 ;  /* 0x0000000605009388 */ /* 0x000fe20000000800 */
[----:B------:R-:W-:Y:S01]  /*0180*/  BAR.SYNC.DEFER_BLOCKING 0x0 ;  /* 0x0000000000007b1d */ /* 0x000fe20000010000 */
[----:B------:R-:W-:-:S05]  /*0190*/  ISETP.GT.U32.AND P1, PT, R9, 0x1f, PT ;  /* 0x0000001f0900780c */ /* 0x000fca0003f24070 */
[----:B------:R-:W-:Y:S04]  /*01a0*/  @!P0 LDS R2, [R5+0x100] ;  /* 0x0001000005028984 */ /* 0x000fe80000000800 */
[----:B------:R-:W0:Y:S02]  /*01b0*/  @!P0 LDS R3, [R5] ;  /* 0x0000000005038984 */ /* 0x000e240000000800 */
[----:B0-----:R-:W-:-:S05]  /*01c0*/  @!P0 FADD R2, R2, R3 ;  /* 0x0000000302028221 */ /* 0x001fca0000000000 */
[----:B------:R0:W-:Y:S01]  /*01d0*/  @!P0 STS [R5], R2 ;  /* 0x0000000205008388 */ /* 0x0001e20000000800 */
[----:B------:R-:W-:Y:S06]  /*01e0*/  BAR.SYNC.DEFER_BLOCKING 0x0 ;  /* 0x0000000000007b1d */ /* 0x000fec0000010000 */
[----:B------:R-:W-:Y:S05]  /*01f0*/  @P1 EXIT ;  /* 0x000000000000194d */ /* 0x000fea0003800000 */
[----:B0-----:R-:W-:Y:S01]  /*0200*/  LDS R2, [R5+0x80] ;  /* 0x0000800005027984 */ /* 0x001fe20000000800 */
[----:B------:R-:W-:-:S03]  /*0210*/  ISETP.GT.U32.AND P0, PT, R9, 0xf, PT ;  /* 0x0000000f0900780c */ /* 0x000fc60003f04070 */
[----:B------:R-:W0:Y:S02]  /*0220*/  LDS R3, [R5] ;  /* 0x0000000005037984 */ /* 0x000e240000000800 */
[----:B0-----:R-:W-:-:S05]  /*0230*/  FADD R2, R2, R3 ;  /* 0x0000000302027221 */ /* 0x001fca0000000000 */
[----:B------:R0:W-:Y:S03]  /*0240*/  STS [R5], R2 ;  /* 0x0000000205007388 */ /* 0x0001e60000000800 */
[----:B------:R-:W-:Y:S05]  /*0250*/  @P0 EXIT ;  /* 0x000000000000094d */ /* 0x000fea0003800000 */
[----:B------:R-:W1:Y:S01]  /*0260*/  LDS R3, [R5+0x40] ;  /* 0x0000400005037984 */ /* 0x000e620000000800 */
[----:B------:R-:W-:-:S03]  /*0270*/  ISETP.NE.AND P0, PT, R9, RZ, PT ;  /* 0x000000ff0900720c */ /* 0x000fc60003f05270 */
[----:B------:R-:W2:Y:S04]  /*0280*/  LDS R4, [R5+0x20] ;  /* 0x0000200005047984 */ /* 0x000ea80000000800 */
[----:B------:R-:W3:Y:S04]  /*0290*/  LDS R6, [R5+0x10] ;  /* 0x0000100005067984 */ /* 0x000ee80000000800 */
[----:B------:R-:W4:Y:S04]  /*02a0*/  LDS R8, [R5+0x8] ;  /* 0x0000080005087984 */ /* 0x000f280000000800 */
[----:B------:R-:W5:Y:S01]  /*02b0*/  LDS R10, [R5+0x4] ;  /* 0x00000400050a7984 */ /* 0x000f620000000800 */
[----:B-1----:R-:W-:-:S04]  /*02c0*/  FADD R3, R2, R3 ;  /* 0x0000000302037221 */ /* 0x002fc80000000000 */
[----:B--2---:R-:W-:-:S04]  /*02d0*/  FADD R3, R3, R4 ;  /* 0x0000000403037221 */ /* 0x004fc80000000000 */
[----:B---3--:R-:W-:-:S04]  /*02e0*/  FADD R3, R3, R6 ;  /* 0x0000000603037221 */ /* 0x008fc80000000000 */
[----:B----4-:R-:W-:-:S04]  /*02f0*/  FADD R3, R3, R8 ;  /* 0x0000000803037221 */ /* 0x010fc80000000000 */
[----:B-----5:R-:W-:-:S05]  /*0300*/  FADD R10, R3, R10 ;  /* 0x0000000a030a7221 */ /* 0x020fca0000000000 */
[----:B------:R1:W-:Y:S01]  /*0310*/  STS [R5], R10 ;  /* 0x0000000a05007388 */ /* 0x0003e20000000800 */
[----:B------:R-:W-:Y:S05]  /*0320*/  @P0 EXIT ;  /* 0x000000000000094d */ /* 0x000fea0003800000 */
[----:B01----:R-:W0:Y:S01]  /*0330*/  LDS R5, [UR4] ;  /* 0x00000004ff057984 */ /* 0x003e220008000800 */
[----:B------:R-:W1:Y:S02]  /*0340*/  LDC.64 R2, c[0x0][0x388] ;  /* 0x0000e200ff027b82 */ /* 0x000e640000000a00 */
[----:B-1----:R-:W-:-:S05]  /*0350*/  IMAD.WIDE.U32 R2, R0, 0x4, R2 ;  /* 0x0000000400027825 */ /* 0x002fca00078e0002 */
[----:B0-----:R-:W-:Y:S01]  /*0360*/  STG.E desc[UR6][R2.64], R5 ;  /* 0x0000000502007986 */ /* 0x001fe2000c101906 */
[----:B------:R-:W-:Y:S05]  /*0370*/  EXIT ;  /* 0x000000000000794d */ /* 0x000fea0003800000 */
.L_x_0:
[----:B------:R-:W-:-:S00]  /*0380*/  BRA `(.L_x_0) ;  /* 0xfffffffc00fc7947 */ /* 0x000fc0000383ffff */
[----:B------:R-:W-:-:S00]  /*0390*/  NOP ;  /* 0x0000000000007918 */ /* 0x000fc00000000000 */
        /* <DEDUP_REMOVED lines=14> */
.L_x_1:


//--------------------- .nv.shared._Z9reduceSumPfS_i --------------------------
	.section	.nv.shared._Z9reduceSumPfS_i,"aw",@nobits
	.sectionflags	@""
	.align	4
.nv.shared._Z9reduceSumPfS_i:
	.zero		2048


//--------------------- .nv.shared.reserved.0     --------------------------
	.section	.nv.shared.reserved.0,"aw",@nobits
	.weak		__nv_reservedSMEM_offset_0_alias
	.size		__nv_reservedSMEM_offset_0_alias, 0, 64
	.other		__nv_reservedSMEM_offset_0_alias,@"STO_CUDA_RESERVED_SHARED STV_DEFAULT"
__nv_reservedSMEM_offset_0_alias:
	.zero		0
	.zero		64


//--------------------- .nv.constant0._Z9reduceSumPfS_i --------------------------
	.section	.nv.constant0._Z9reduceSumPfS_i,"a",@progbits
	.sectionflags	@""
	.align	4
.nv.constant0._Z9reduceSumPfS_i:
	.zero		916


//--------------------- SYMBOLS --------------------------

	.type		.nv.reservedSmem.offset0,@object
	.size		.nv.reservedSmem.offset0,0x4
	.type		.nv.reservedSmem.cap,@object
	.size		.nv.reservedSmem.cap,0x4
